	.headerflags	@"EF_CUDA_TEXMODE_UNIFIED EF_CUDA_64BIT_ADDRESS EF_CUDA_ACCELERATORS EF_CUDA_SM90 EF_CUDA_VIRTUAL_SM(EF_CUDA_SM90)"
	.elftype	@"ET_EXEC"


//--------------------- .nv.info                  --------------------------
	.section	.nv.info,"",@"SHT_CUDA_INFO"
	.align	4


	//----- nvinfo : EIATTR_REGCOUNT
	.align		4
        /*0000*/ 	.byte	0x04, 0x2f
        /*0002*/ 	.short	(.L_1 - .L_0)
	.align		4
.L_0:
        /*0004*/ 	.word	index@(triton_poi_fused__log_softmax__softmax_0)
        /*0008*/ 	.word	0x00000018


	//----- nvinfo : EIATTR_MIN_STACK_SIZE
	.align		4
.L_1:
        /*000c*/ 	.byte	0x04, 0x12
        /*000e*/ 	.short	(.L_3 - .L_2)
	.align		4
.L_2:
        /*0010*/ 	.word	index@(triton_poi_fused__log_softmax__softmax_0)
        /*0014*/ 	.word	0x00000000


	//----- nvinfo : EIATTR_FRAME_SIZE
	.align		4
.L_3:
        /*0018*/ 	.byte	0x04, 0x11
        /*001a*/ 	.short	(.L_5 - .L_4)
	.align		4
.L_4:
        /*001c*/ 	.word	index@(triton_poi_fused__log_softmax__softmax_0)
        /*0020*/ 	.word	0x00000000


	//----- nvinfo : EIATTR_MIN_STACK_SIZE
	.align		4
.L_5:
        /*0024*/ 	.byte	0x04, 0x12
        /*0026*/ 	.short	(.L_7 - .L_6)
	.align		4
.L_6:
        /*0028*/ 	.word	index@(triton_poi_fused__log_softmax__softmax_0)
        /*002c*/ 	.word	0x00000000
.L_7:


//--------------------- .nv.info.triton_poi_fused__log_softmax__softmax_0 --------------------------
	.section	.nv.info.triton_poi_fused__log_softmax__softmax_0,"",@"SHT_CUDA_INFO"
	.sectionflags	@""
	.align	4


	//----- nvinfo : EIATTR_CUDA_API_VERSION
	.align		4
        /*0000*/ 	.byte	0x04, 0x37
        /*0002*/ 	.short	(.L_9 - .L_8)
.L_8:
        /*0004*/ 	.word	0x0000007c


	//----- nvinfo : EIATTR_KPARAM_INFO
	.align		4
.L_9:
        /*0008*/ 	.byte	0x04, 0x17
        /*000a*/ 	.short	(.L_11 - .L_10)
.L_10:
        /*000c*/ 	.word	0x00000000
        /*0010*/ 	.short	0x0003
        /*0012*/ 	.short	0x0018
        /*0014*/ 	.byte	0x00, 0xf0, 0x11, 0x00


	//----- nvinfo : EIATTR_KPARAM_INFO
	.align		4
.L_11:
        /*0018*/ 	.byte	0x04, 0x17
        /*001a*/ 	.short	(.L_13 - .L_12)
.L_12:
        /*001c*/ 	.word	0x00000000
        /*0020*/ 	.short	0x0002
        /*0022*/ 	.short	0x0010
        /*0024*/ 	.byte	0x00, 0xf4, 0x21, 0x00


	//----- nvinfo : EIATTR_KPARAM_INFO
	.align		4
.L_13:
        /*0028*/ 	.byte	0x04, 0x17
        /*002a*/ 	.short	(.L_15 - .L_14)
.L_14:
        /*002c*/ 	.word	0x00000000
        /*0030*/ 	.short	0x0001
        /*0032*/ 	.short	0x0008
        /*0034*/ 	.byte	0x00, 0xf4, 0x21, 0x00


	//----- nvinfo : EIATTR_KPARAM_INFO
	.align		4
.L_15:
        /*0038*/ 	.byte	0x04, 0x17
        /*003a*/ 	.short	(.L_17 - .L_16)
.L_16:
        /*003c*/ 	.word	0x00000000
        /*0040*/ 	.short	0x0000
        /*0042*/ 	.short	0x0000
        /*0044*/ 	.byte	0x00, 0xf4, 0x21, 0x00


	//----- nvinfo : EIATTR_SPARSE_MMA_MASK
	.align		4
.L_17:
        /*0048*/ 	.byte	0x03, 0x50
        /*004a*/ 	.short	0x0000


	//----- nvinfo : EIATTR_MAXREG_COUNT
	.align		4
        /*004c*/ 	.byte	0x03, 0x1b
        /*004e*/ 	.short	0x00ff


	//----- nvinfo : EIATTR_EXIT_INSTR_OFFSETS
	.align		4
        /*0050*/ 	.byte	0x04, 0x1c
        /*0052*/ 	.short	(.L_19 - .L_18)


	//   ....[0]....
.L_18:
        /*0054*/ 	.word	0x00000450


	//   ....[1]....
        /*0058*/ 	.word	0x00000470


	//----- nvinfo : EIATTR_REQNTID
	.align		4
.L_19:
        /*005c*/ 	.byte	0x04, 0x10
        /*005e*/ 	.short	(.L_21 - .L_20)
.L_20:
        /*0060*/ 	.word	0x00000080
        /*0064*/ 	.word	0x00000001
        /*0068*/ 	.word	0x00000001


	//----- nvinfo : EIATTR_CBANK_PARAM_SIZE
	.align		4
.L_21:
        /*006c*/ 	.byte	0x03, 0x19
        /*006e*/ 	.short	0x001c


	//----- nvinfo : EIATTR_PARAM_CBANK
	.align		4
        /*0070*/ 	.byte	0x04, 0x0a
        /*0072*/ 	.short	(.L_23 - .L_22)
	.align		4
.L_22:
        /*0074*/ 	.word	index@(.nv.constant0.triton_poi_fused__log_softmax__softmax_0)
        /*0078*/ 	.short	0x0210
        /*007a*/ 	.short	0x001c


	//----- nvinfo : EIATTR_SW_WAR
	.align		4
.L_23:
        /*007c*/ 	.byte	0x04, 0x36
        /*007e*/ 	.short	(.L_25 - .L_24)
.L_24:
        /*0080*/ 	.word	0x00000008
.L_25:


//--------------------- .nv.callgraph             --------------------------
	.section	.nv.callgraph,"",@"SHT_CUDA_CALLGRAPH"
	.align	4
	.sectionentsize	8
	.align		4
        /*0000*/ 	.word	0x00000000
	.align		4
        /*0004*/ 	.word	0xffffffff
	.align		4
        /*0008*/ 	.word	0x00000000
	.align		4
        /*000c*/ 	.word	0xfffffffe
	.align		4
        /*0010*/ 	.word	0x00000000
	.align		4
        /*0014*/ 	.word	0xfffffffd
	.align		4
        /*0018*/ 	.word	0x00000000
	.align		4
        /*001c*/ 	.word	0xfffffffc


//--------------------- .text.triton_poi_fused__log_softmax__softmax_0 --------------------------
	.section	.text.triton_poi_fused__log_softmax__softmax_0,"ax",@progbits
	.align	128
        .global         triton_poi_fused__log_softmax__softmax_0
        .type           triton_poi_fused__log_softmax__softmax_0,@function
        .size           triton_poi_fused__log_softmax__softmax_0,(.L_x_1 - triton_poi_fused__log_softmax__softmax_0)
        .other          triton_poi_fused__log_softmax__softmax_0,@"STO_CUDA_ENTRY STV_DEFAULT"
triton_poi_fused__log_softmax__softmax_0:
.text.triton_poi_fused__log_softmax__softmax_0:
[----:B------:R-:W0:Y:S02]  /*0000*/  LDC R1, c[0x0][0x28] ;  /* 0x00000a00ff017b82 */ /* 0x000e240000000800 */
[----:B------:R-:W1:Y:S01]  /*0010*/  S2R R0, SR_TID.X ;  /* 0x0000000000007919 */ /* 0x000e620000002100 */
[----:B------:R-:W2:Y:S01]  /*0020*/  LDC.64 R2, c[0x0][0x210] ;  /* 0x00008400ff027b82 */ /* 0x000ea20000000a00 */
[----:B------:R-:W-:Y:S01]  /*0030*/  CS2R R6, SRZ ;  /* 0x0000000000067805 */ /* 0x000fe2000001ff00 */
[----:B------:R-:W-:Y:S01]  /*0040*/  ULDC.64 UR4, c[0x0][0x208] ;  /* 0x0000820000047ab9 */ /* 0x000fe20000000a00 */
[----:B------:R-:W3:Y:S01]  /*0050*/  S2R R5, SR_CTAID.X ;  /* 0x0000000000057919 */ /* 0x000ee20000002500 */
[----:B-1----:R-:W-:Y:S01]  /*0060*/  IMAD.SHL.U32 R0, R0, 0x2, RZ ;  /* 0x0000000200007824 */ /* 0x002fe200078e00ff */
[----:B---3--:R-:W-:-:S04]  /*0070*/  SHF.R.S32.HI R4, RZ, 0x17, R5 ;  /* 0x00000017ff047819 */ /* 0x008fc80000011405 */
[----:B------:R-:W-:Y:S02]  /*0080*/  LOP3.LUT R0, R0, 0xfe, RZ, 0xc0, !PT ;  /* 0x000000fe00007812 */ /* 0x000fe400078ec0ff */
[----:B------:R-:W-:-:S03]  /*0090*/  SGXT R4, R4, 0x1 ;  /* 0x000000010404781a */ /* 0x000fc60000000200 */
[----:B------:R-:W-:-:S05]  /*00a0*/  IMAD R5, R5, 0x100, R0 ;  /* 0x0000010005057824 */ /* 0x000fca00078e0200 */
[CC--:B------:R-:W-:Y:S02]  /*00b0*/  LEA.HI R0, R4.reuse, R5.reuse, RZ, 0x4 ;  /* 0x0000000504007211 */ /* 0x0c0fe400078f20ff */
[-C--:B------:R-:W-:Y:S02]  /*00c0*/  LEA.HI R4, R4, R5.reuse, RZ, 0x6 ;  /* 0x0000000504047211 */ /* 0x080fe400078f30ff */
[----:B------:R-:W-:Y:S02]  /*00d0*/  LOP3.LUT R0, R0, 0xfffffff0, RZ, 0xc0, !PT ;  /* 0xfffffff000007812 */ /* 0x000fe400078ec0ff */
[----:B------:R-:W-:Y:S02]  /*00e0*/  LOP3.LUT R4, R4, 0xffffffc0, RZ, 0xc0, !PT ;  /* 0xffffffc004047812 */ /* 0x000fe400078ec0ff */
[----:B------:R-:W-:Y:S02]  /*00f0*/  ISETP.GE.AND P0, PT, R5, 0x100, PT ;  /* 0x000001000500780c */ /* 0x000fe40003f06270 */
[----:B------:R-:W-:-:S05]  /*0100*/  IADD3 R17, R4, R5, -R0 ;  /* 0x0000000504117210 */ /* 0x000fca0007ffe800 */
[----:B--2---:R-:W-:Y:S01]  /*0110*/  IMAD.WIDE R10, R17, 0x4, R2 ;  /* 0x00000004110a7825 */ /* 0x004fe200078e0202 */
[----:B------:R-:W-:-:S03]  /*0120*/  CS2R R8, SRZ ;  /* 0x0000000000087805 */ /* 0x000fc6000001ff00 */
[C---:B------:R-:W-:Y:S02]  /*0130*/  VIADD R13, R17.reuse, 0x10 ;  /* 0x00000010110d7836 */ /* 0x040fe40000000000 */
[----:B------:R1:W2:Y:S01]  /*0140*/  @!P0 LDG.E.EL.64 R6, desc[UR4][R10.64] ;  /* 0x000000040a068981 */ /* 0x0002a2000c2e1b00 */
[----:B------:R-:W-:Y:S02]  /*0150*/  VIADD R15, R17, 0x20 ;  /* 0x00000020110f7836 */ /* 0x000fe40000000000 */
[----:B------:R-:W-:Y:S01]  /*0160*/  IMAD.WIDE R12, R13, 0x4, R2 ;  /* 0x000000040d0c7825 */ /* 0x000fe200078e0202 */
[----:B------:R-:W-:-:S04]  /*0170*/  CS2R R18, SRZ ;  /* 0x0000000000127805 */ /* 0x000fc8000001ff00 */
[----:B------:R-:W3:Y:S01]  /*0180*/  @!P0 LDG.E.EL.64 R8, desc[UR4][R12.64] ;  /* 0x000000040c088981 */ /* 0x000ee2000c2e1b00 */
[----:B------:R-:W-:-:S05]  /*0190*/  IMAD.WIDE R14, R15, 0x4, R2 ;  /* 0x000000040f0e7825 */ /* 0x000fca00078e0202 */
[----:B------:R-:W4:Y:S01]  /*01a0*/  @!P0 LDG.E.EL.64 R18, desc[UR4][R14.64] ;  /* 0x000000040e128981 */ /* 0x000f22000c2e1b00 */
[----:B------:R-:W-:Y:S01]  /*01b0*/  VIADD R17, R17, 0x30 ;  /* 0x0000003011117836 */ /* 0x000fe20000000000 */
[----:B------:R-:W-:-:S03]  /*01c0*/  CS2R R20, SRZ ;  /* 0x0000000000147805 */ /* 0x000fc6000001ff00 */
[----:B-1----:R-:W-:-:S05]  /*01d0*/  IMAD.WIDE R10, R17, 0x4, R2 ;  /* 0x00000004110a7825 */ /* 0x002fca00078e0202 */
[----:B------:R-:W5:Y:S01]  /*01e0*/  @!P0 LDG.E.EL.64 R20, desc[UR4][R10.64] ;  /* 0x000000040a148981 */ /* 0x000f62000c2e1b00 */
[----:B------:R-:W-:Y:S01]  /*01f0*/  CS2R R16, SRZ ;  /* 0x0000000000107805 */ /* 0x000fe2000001ff00 */
[----:B------:R-:W-:-:S05]  /*0200*/  IMAD.WIDE R2, R5, 0x4, R2 ;  /* 0x0000000405027825 */ /* 0x000fca00078e0202 */
[----:B------:R1:W5:Y:S02]  /*0210*/  @!P0 LDG.E.64 R16, desc[UR4][R2.64] ;  /* 0x0000000402108981 */ /* 0x000364000c1e1b00 */
[----:B-1----:R-:W1:Y:S02]  /*0220*/  LDC.64 R2, c[0x0][0x218] ;  /* 0x00008600ff027b82 */ /* 0x002e640000000a00 */
[----:B-1----:R-:W-:Y:S01]  /*0230*/  IMAD.WIDE R2, R5, 0x4, R2 ;  /* 0x0000000405027825 */ /* 0x002fe200078e0202 */
[C---:B--2---:R-:W-:Y:S02]  /*0240*/  FSETP.NAN.AND P3, PT, R6.reuse, R6, PT ;  /* 0x000000060600720b */ /* 0x044fe40003f68000 */
[----:B------:R-:W-:Y:S02]  /*0250*/  FSETP.NAN.AND P1, PT, R7, R7, PT ;  /* 0x000000070700720b */ /* 0x000fe40003f28000 */
[----:B---3--:R-:W-:-:S09]  /*0260*/  FSETP.GT.AND P2, PT, R6, R8, PT ;  /* 0x000000080600720b */ /* 0x008fd20003f44000 */
[----:B------:R-:W-:Y:S02]  /*0270*/  @!P3 FSEL R6, R6, R8, P2 ;  /* 0x000000080606b208 */ /* 0x000fe40001000000 */
[CC--:B------:R-:W-:Y:S02]  /*0280*/  FSETP.GT.AND P3, PT, R7.reuse, R9.reuse, PT ;  /* 0x000000090700720b */ /* 0x0c0fe40003f64000 */
[C---:B----4-:R-:W-:Y:S02]  /*0290*/  FSETP.GT.AND P2, PT, R6.reuse, R18, PT ;  /* 0x000000120600720b */ /* 0x050fe40003f44000 */
[----:B------:R-:W-:Y:S02]  /*02a0*/  @!P1 FSEL R7, R7, R9, P3 ;  /* 0x0000000907079208 */ /* 0x000fe40001800000 */
[----:B------:R-:W-:Y:S02]  /*02b0*/  FSETP.NAN.AND P3, PT, R6, R6, PT ;  /* 0x000000060600720b */ /* 0x000fe40003f68000 */
[----:B------:R-:W-:-:S07]  /*02c0*/  FSETP.GT.AND P1, PT, R7, R19, PT ;  /* 0x000000130700720b */ /* 0x000fce0003f24000 */
[----:B------:R-:W-:Y:S02]  /*02d0*/  @!P2 FSEL R6, R6, R18, P3 ;  /* 0x000000120606a208 */ /* 0x000fe40001800000 */
[C---:B------:R-:W-:Y:S02]  /*02e0*/  FSETP.NAN.AND P3, PT, R7.reuse, R7, PT ;  /* 0x000000070700720b */ /* 0x040fe40003f68000 */
[C---:B-----5:R-:W-:Y:S02]  /*02f0*/  FSETP.GT.AND P2, PT, R6.reuse, R20, PT ;  /* 0x000000140600720b */ /* 0x060fe40003f44000 */
[----:B------:R-:W-:Y:S02]  /*0300*/  @!P1 FSEL R7, R7, R19, P3 ;  /* 0x0000001307079208 */ /* 0x000fe40001800000 */
[----:B------:R-:W-:Y:S02]  /*0310*/  FSETP.NAN.AND P3, PT, R6, R6, PT ;  /* 0x000000060600720b */ /* 0x000fe40003f68000 */
[----:B------:R-:W-:-:S07]  /*0320*/  FSETP.GT.AND P1, PT, R7, R21, PT ;  /* 0x000000150700720b */ /* 0x000fce0003f24000 */
[----:B------:R-:W-:Y:S02]  /*0330*/  @!P2 FSEL R6, R6, R20, P3 ;  /* 0x000000140606a208 */ /* 0x000fe40001800000 */
[----:B------:R-:W-:-:S03]  /*0340*/  FSETP.NAN.AND P2, PT, R7, R7, PT ;  /* 0x000000070700720b */ /* 0x000fc60003f48000 */
[----:B------:R-:W-:Y:S01]  /*0350*/  FADD R16, -R6, R16 ;  /* 0x0000001006107221 */ /* 0x000fe20000000100 */
[----:B------:R-:W-:-:S03]  /*0360*/  @!P1 FSEL R7, R7, R21, P2 ;  /* 0x0000001507079208 */ /* 0x000fc60001000000 */
[----:B------:R-:W-:Y:S02]  /*0370*/  FMUL R0, R16, 1.4426950216293334961 ;  /* 0x3fb8aa3b10007820 */ /* 0x000fe40000400000 */
[----:B------:R-:W-:Y:S02]  /*0380*/  FADD R17, -R7, R17 ;  /* 0x0000001107117221 */ /* 0x000fe40000000100 */
[----:B------:R-:W1:Y:S01]  /*0390*/  LDC.64 R6, c[0x0][0x220] ;  /* 0x00008800ff067b82 */ /* 0x000e620000000a00 */
[----:B------:R-:W-:Y:S01]  /*03a0*/  FSETP.GEU.AND P1, PT, R0, -126, PT ;  /* 0xc2fc00000000780b */ /* 0x000fe20003f2e000 */
[----:B------:R-:W-:-:S05]  /*03b0*/  FMUL R10, R17, 1.4426950216293334961 ;  /* 0x3fb8aa3b110a7820 */ /* 0x000fca0000400000 */
[----:B------:R-:W-:-:S07]  /*03c0*/  FSETP.GEU.AND P2, PT, R10, -126, PT ;  /* 0xc2fc00000a00780b */ /* 0x000fce0003f4e000 */
[----:B------:R-:W-:-:S04]  /*03d0*/  @!P1 FMUL R0, R0, 0.5 ;  /* 0x3f00000000009820 */ /* 0x000fc80000400000 */
[----:B------:R-:W2:Y:S02]  /*03e0*/  MUFU.EX2 R8, R0 ;  /* 0x0000000000087308 */ /* 0x000ea40000000800 */
[----:B------:R-:W-:Y:S01]  /*03f0*/  @!P2 FMUL R10, R10, 0.5 ;  /* 0x3f0000000a0aa820 */ /* 0x000fe20000400000 */
[----:B-1----:R-:W-:-:S05]  /*0400*/  IMAD.WIDE R4, R5, 0x4, R6 ;  /* 0x0000000405047825 */ /* 0x002fca00078e0206 */
[----:B------:R-:W1:Y:S01]  /*0410*/  MUFU.EX2 R9, R10 ;  /* 0x0000000a00097308 */ /* 0x000e620000000800 */
[----:B--2---:R-:W-:Y:S01]  /*0420*/  @!P1 FMUL R8, R8, R8 ;  /* 0x0000000808089220 */ /* 0x004fe20000400000 */
[----:B-1----:R-:W-:-:S05]  /*0430*/  @!P2 FMUL R9, R9, R9 ;  /* 0x000000090909a220 */ /* 0x002fca0000400000 */
[----:B------:R1:W-:Y:S01]  /*0440*/  @!P0 STG.E.64 desc[UR4][R2.64], R8 ;  /* 0x0000000802008986 */ /* 0x0003e2000c101b04 */
[----:B------:R-:W-:Y:S05]  /*0450*/  @P0 EXIT ;  /* 0x000000000000094d */ /* 0x000fea0003800000 */
[----:B------:R-:W-:Y:S01]  /*0460*/  STG.E.64 desc[UR4][R4.64], R16 ;  /* 0x0000001004007986 */ /* 0x000fe2000c101b04 */
[----:B------:R-:W-:Y:S05]  /*0470*/  EXIT ;  /* 0x000000000000794d */ /* 0x000fea0003800000 */
.L_x_0:
[----:B------:R-:W-:-:S00]  /*0480*/  BRA `(.L_x_0) ;  /* 0xfffffffc00fc7947 */ /* 0x000fc0000383ffff */
[----:B------:R-:W-:-:S00]  /*0490*/  NOP ;  /* 0x0000000000007918 */ /* 0x000fc00000000000 */
        /* <DEDUP_REMOVED lines=14> */
.L_x_1:


//--------------------- .nv.constant0.triton_poi_fused__log_softmax__softmax_0 --------------------------
	.section	.nv.constant0.triton_poi_fused__log_softmax__softmax_0,"a",@progbits
	.sectionflags	@""
	.align	4
.nv.constant0.triton_poi_fused__log_softmax__softmax_0:
	.zero		556
